	.headerflags	@"EF_CUDA_TEXMODE_UNIFIED EF_CUDA_64BIT_ADDRESS EF_CUDA_SM86 EF_CUDA_VIRTUAL_SM(EF_CUDA_SM86)"
	.elftype	@"ET_EXEC"


//--------------------- .nv.info                  --------------------------
	.section	.nv.info,"",@"SHT_CUDA_INFO"
	.align	4


	//----- nvinfo : EIATTR_REGCOUNT
	.align		4
        /*0000*/ 	.byte	0x04, 0x2f
        /*0002*/ 	.short	(.L_1 - .L_0)
	.align		4
.L_0:
        /*0004*/ 	.word	index@(triton_poi_fused__scaled_dot_product_flash_attention__to_copy_add_mul_8)
        /*0008*/ 	.word	0x0000001e


	//----- nvinfo : EIATTR_MIN_STACK_SIZE
	.align		4
.L_1:
        /*000c*/ 	.byte	0x04, 0x12
        /*000e*/ 	.short	(.L_3 - .L_2)
	.align		4
.L_2:
        /*0010*/ 	.word	index@(triton_poi_fused__scaled_dot_product_flash_attention__to_copy_add_mul_8)
        /*0014*/ 	.word	0x00000000


	//----- nvinfo : EIATTR_FRAME_SIZE
	.align		4
.L_3:
        /*0018*/ 	.byte	0x04, 0x11
        /*001a*/ 	.short	(.L_5 - .L_4)
	.align		4
.L_4:
        /*001c*/ 	.word	index@(triton_poi_fused__scaled_dot_product_flash_attention__to_copy_add_mul_8)
        /*0020*/ 	.word	0x00000000


	//----- nvinfo : EIATTR_MIN_STACK_SIZE
	.align		4
.L_5:
        /*0024*/ 	.byte	0x04, 0x12
        /*0026*/ 	.short	(.L_7 - .L_6)
	.align		4
.L_6:
        /*0028*/ 	.word	index@(triton_poi_fused__scaled_dot_product_flash_attention__to_copy_add_mul_8)
        /*002c*/ 	.word	0x00000000
.L_7:


//--------------------- .nv.info.triton_poi_fused__scaled_dot_product_flash_attention__to_copy_add_mul_8 --------------------------
	.section	.nv.info.triton_poi_fused__scaled_dot_product_flash_attention__to_copy_add_mul_8,"",@"SHT_CUDA_INFO"
	.sectionflags	@""
	.align	4


	//----- nvinfo : EIATTR_CUDA_API_VERSION
	.align		4
        /*0000*/ 	.byte	0x04, 0x37
        /*0002*/ 	.short	(.L_9 - .L_8)
.L_8:
        /*0004*/ 	.word	0x0000007c


	//----- nvinfo : EIATTR_SW2861232_WAR
	.align		4
.L_9:
        /*0008*/ 	.byte	0x01, 0x35
	.zero		2


	//----- nvinfo : EIATTR_PARAM_CBANK
	.align		4
        /*000c*/ 	.byte	0x04, 0x0a
        /*000e*/ 	.short	(.L_11 - .L_10)
	.align		4
.L_10:
        /*0010*/ 	.word	index@(.nv.constant0.triton_poi_fused__scaled_dot_product_flash_attention__to_copy_add_mul_8)
        /*0014*/ 	.short	0x0160
        /*0016*/ 	.short	0x0040


	//----- nvinfo : EIATTR_CBANK_PARAM_SIZE
	.align		4
.L_11:
        /*0018*/ 	.byte	0x03, 0x19
        /*001a*/ 	.short	0x0040


	//----- nvinfo : EIATTR_KPARAM_INFO
	.align		4
        /*001c*/ 	.byte	0x04, 0x17
        /*001e*/ 	.short	(.L_13 - .L_12)
.L_12:
        /*0020*/ 	.word	0x00000000
        /*0024*/ 	.short	0x0007
        /*0026*/ 	.short	0x0038
        /*0028*/ 	.byte	0x00, 0xf4, 0x21, 0x00


	//----- nvinfo : EIATTR_KPARAM_INFO
	.align		4
.L_13:
        /*002c*/ 	.byte	0x04, 0x17
        /*002e*/ 	.short	(.L_15 - .L_14)
.L_14:
        /*0030*/ 	.word	0x00000000
        /*0034*/ 	.short	0x0006
        /*0036*/ 	.short	0x0030
        /*0038*/ 	.byte	0x00, 0xf0, 0x11, 0x00


	//----- nvinfo : EIATTR_KPARAM_INFO
	.align		4
.L_15:
        /*003c*/ 	.byte	0x04, 0x17
        /*003e*/ 	.short	(.L_17 - .L_16)
.L_16:
        /*0040*/ 	.word	0x00000000
        /*0044*/ 	.short	0x0005
        /*0046*/ 	.short	0x0028
        /*0048*/ 	.byte	0x00, 0xf4, 0x21, 0x00


	//----- nvinfo : EIATTR_KPARAM_INFO
	.align		4
.L_17:
        /*004c*/ 	.byte	0x04, 0x17
        /*004e*/ 	.short	(.L_19 - .L_18)
.L_18:
        /*0050*/ 	.word	0x00000000
        /*0054*/ 	.short	0x0004
        /*0056*/ 	.short	0x0020
        /*0058*/ 	.byte	0x00, 0xf4, 0x21, 0x00


	//----- nvinfo : EIATTR_KPARAM_INFO
	.align		4
.L_19:
        /*005c*/ 	.byte	0x04, 0x17
        /*005e*/ 	.short	(.L_21 - .L_20)
.L_20:
        /*0060*/ 	.word	0x00000000
        /*0064*/ 	.short	0x0003
        /*0066*/ 	.short	0x0018
        /*0068*/ 	.byte	0x00, 0xf4, 0x21, 0x00


	//----- nvinfo : EIATTR_KPARAM_INFO
	.align		4
.L_21:
        /*006c*/ 	.byte	0x04, 0x17
        /*006e*/ 	.short	(.L_23 - .L_22)
.L_22:
        /*0070*/ 	.word	0x00000000
        /*0074*/ 	.short	0x0002
        /*0076*/ 	.short	0x0010
        /*0078*/ 	.byte	0x00, 0xf4, 0x21, 0x00


	//----- nvinfo : EIATTR_KPARAM_INFO
	.align		4
.L_23:
        /*007c*/ 	.byte	0x04, 0x17
        /*007e*/ 	.short	(.L_25 - .L_24)
.L_24:
        /*0080*/ 	.word	0x00000000
        /*0084*/ 	.short	0x0001
        /*0086*/ 	.short	0x0008
        /*0088*/ 	.byte	0x00, 0xf4, 0x21, 0x00


	//----- nvinfo : EIATTR_KPARAM_INFO
	.align		4
.L_25:
        /*008c*/ 	.byte	0x04, 0x17
        /*008e*/ 	.short	(.L_27 - .L_26)
.L_26:
        /*0090*/ 	.word	0x00000000
        /*0094*/ 	.short	0x0000
        /*0096*/ 	.short	0x0000
        /*0098*/ 	.byte	0x00, 0xf4, 0x21, 0x00


	//----- nvinfo : EIATTR_MAXREG_COUNT
	.align		4
.L_27:
        /*009c*/ 	.byte	0x03, 0x1b
        /*009e*/ 	.short	0x00ff


	//----- nvinfo : EIATTR_EXIT_INSTR_OFFSETS
	.align		4
        /*00a0*/ 	.byte	0x04, 0x1c
        /*00a2*/ 	.short	(.L_29 - .L_28)


	//   ....[0]....
.L_28:
        /*00a4*/ 	.word	0x000005f0


	//----- nvinfo : EIATTR_REQNTID
	.align		4
.L_29:
        /*00a8*/ 	.byte	0x04, 0x10
        /*00aa*/ 	.short	(.L_31 - .L_30)
.L_30:
        /*00ac*/ 	.word	0x00000100
        /*00b0*/ 	.word	0x00000001
        /*00b4*/ 	.word	0x00000001
.L_31:


//--------------------- .nv.callgraph             --------------------------
	.section	.nv.callgraph,"",@"SHT_CUDA_CALLGRAPH"
	.align	4
	.sectionentsize	8
	.align		4
        /*0000*/ 	.word	0x00000000
	.align		4
        /*0004*/ 	.word	0xffffffff
	.align		4
        /*0008*/ 	.word	0x00000000
	.align		4
        /*000c*/ 	.word	0xfffffffe
	.align		4
        /*0010*/ 	.word	0x00000000
	.align		4
        /*0014*/ 	.word	0xfffffffd
	.align		4
        /*0018*/ 	.word	0x00000000
	.align		4
        /*001c*/ 	.word	0xfffffffc


//--------------------- .nv.rel.action            --------------------------
	.section	.nv.rel.action,"",@"SHT_CUDA_RELOCINFO"
	.align	8
	.sectionentsize	8
        /*0000*/ 	.byte	0x73, 0x00, 0x00, 0x00, 0x00, 0x00, 0x00, 0x00, 0x00, 0x00, 0x00, 0x11, 0x25, 0x00, 0x05, 0x36


//--------------------- .nv.constant0.triton_poi_fused__scaled_dot_product_flash_attention__to_copy_add_mul_8 --------------------------
	.section	.nv.constant0.triton_poi_fused__scaled_dot_product_flash_attention__to_copy_add_mul_8,"a",@progbits
	.sectionflags	@""
	.align	4
.nv.constant0.triton_poi_fused__scaled_dot_product_flash_attention__to_copy_add_mul_8:
	.zero		416


//--------------------- .text.triton_poi_fused__scaled_dot_product_flash_attention__to_copy_add_mul_8 --------------------------
	.section	.text.triton_poi_fused__scaled_dot_product_flash_attention__to_copy_add_mul_8,"ax",@progbits
	.sectioninfo	@"SHI_REGISTERS=30"
	.align	128
        .global         triton_poi_fused__scaled_dot_product_flash_attention__to_copy_add_mul_8
        .type           triton_poi_fused__scaled_dot_product_flash_attention__to_copy_add_mul_8,@function
        .size           triton_poi_fused__scaled_dot_product_flash_attention__to_copy_add_mul_8,(.L_x_1 - triton_poi_fused__scaled_dot_product_flash_attention__to_copy_add_mul_8)
        .other          triton_poi_fused__scaled_dot_product_flash_attention__to_copy_add_mul_8,@"STO_CUDA_ENTRY STV_DEFAULT"
triton_poi_fused__scaled_dot_product_flash_attention__to_copy_add_mul_8:
.text.triton_poi_fused__scaled_dot_product_flash_attention__to_copy_add_mul_8:
[----:B------:R-:W-:Y:S02]  /*0000*/  IMAD.MOV.U32 R1, RZ, RZ, c[0x0][0x28] ;  /* 0x00000a00ff017624 */ /* 0x000fe400078e00ff */
[----:B------:R-:W0:Y:S01]  /*0010*/  S2R R3, SR_TID.X ;  /* 0x0000000000037919 */ /* 0x000e220000002100 */
[----:B------:R-:W-:-:S03]  /*0020*/  ULDC.64 UR4, c[0x0][0x118] ;  /* 0x0000460000047ab9 */ /* 0x000fc60000000a00 */
[----:B------:R-:W1:Y:S01]  /*0030*/  S2R R9, SR_CTAID.X ;  /* 0x0000000000097919 */ /* 0x000e620000002500 */
[----:B0-----:R-:W-:Y:S01]  /*0040*/  IMAD.SHL.U32 R3, R3, 0x2, RZ ;  /* 0x0000000203037824 */ /* 0x001fe200078e00ff */
[----:B-1----:R-:W-:-:S04]  /*0050*/  SHF.R.S32.HI R5, RZ, 0x16, R9 ;  /* 0x00000016ff057819 */ /* 0x002fc80000011409 */
[----:B------:R-:W-:Y:S02]  /*0060*/  LOP3.LUT R0, R3, 0x1fe, RZ, 0xc0, !PT ;  /* 0x000001fe03007812 */ /* 0x000fe400078ec0ff */
[----:B------:R-:W-:Y:S02]  /*0070*/  SGXT R5, R5, 0x1 ;  /* 0x000000010505781a */ /* 0x000fe40000000200 */
[----:B------:R-:W-:-:S04]  /*0080*/  LEA R0, R9, R0, 0x9 ;  /* 0x0000000009007211 */ /* 0x000fc800078e48ff */
[----:B------:R-:W-:Y:S02]  /*0090*/  IADD3 R2, R0, 0x1, RZ ;  /* 0x0000000100027810 */ /* 0x000fe40007ffe0ff */
[C---:B------:R-:W-:Y:S02]  /*00a0*/  LEA.HI R6, R5.reuse, R0, RZ, 0x7 ;  /* 0x0000000005067211 */ /* 0x040fe400078f38ff */
[----:B------:R-:W-:Y:S02]  /*00b0*/  LEA.HI R4, R5, R2, RZ, 0x7 ;  /* 0x0000000205047211 */ /* 0x000fe400078f38ff */
[----:B------:R-:W-:Y:S02]  /*00c0*/  LOP3.LUT R6, R6, 0xffffff80, RZ, 0xc0, !PT ;  /* 0xffffff8006067812 */ /* 0x000fe400078ec0ff */
[----:B------:R-:W-:Y:S02]  /*00d0*/  LOP3.LUT R7, R4, 0xff80, RZ, 0xc0, !PT ;  /* 0x0000ff8004077812 */ /* 0x000fe400078ec0ff */
[----:B------:R-:W-:Y:S01]  /*00e0*/  SHF.R.U32.HI R5, RZ, 0x16, R9 ;  /* 0x00000016ff057819 */ /* 0x000fe20000011609 */
[----:B------:R-:W-:-:S02]  /*00f0*/  IMAD.IADD R3, R3, 0x1, -R6 ;  /* 0x0000000103037824 */ /* 0x000fc400078e0a06 */
[----:B------:R-:W-:Y:S01]  /*0100*/  IMAD.IADD R7, R2, 0x1, -R7 ;  /* 0x0000000102077824 */ /* 0x000fe200078e0a07 */
[----:B------:R-:W-:Y:S02]  /*0110*/  SGXT.U32 R5, R5, 0x1 ;  /* 0x000000010505781a */ /* 0x000fe40000000000 */
[----:B------:R-:W-:Y:S01]  /*0120*/  PRMT R8, R3, 0x8880, RZ ;  /* 0x0000888003087816 */ /* 0x000fe200000000ff */
[----:B------:R-:W-:Y:S01]  /*0130*/  IMAD.HI R3, R0, 0x7f807f81, RZ ;  /* 0x7f807f8100037827 */ /* 0x000fe200078e02ff */
[----:B------:R-:W-:Y:S02]  /*0140*/  LOP3.LUT R4, R7, 0x80, RZ, 0xc0, !PT ;  /* 0x0000008007047812 */ /* 0x000fe400078ec0ff */
[----:B------:R-:W-:Y:S02]  /*0150*/  IADD3 R5, R2, R5, RZ ;  /* 0x0000000502057210 */ /* 0x000fe40007ffe0ff */
[----:B------:R-:W-:Y:S02]  /*0160*/  LEA.HI R4, R4, R7, RZ, 0x19 ;  /* 0x0000000704047211 */ /* 0x000fe400078fc8ff */
[----:B------:R-:W-:-:S02]  /*0170*/  LOP3.LUT R5, R5, 0xfffffffe, RZ, 0xc0, !PT ;  /* 0xfffffffe05057812 */ /* 0x000fc400078ec0ff */
[----:B------:R-:W-:Y:S02]  /*0180*/  PRMT R9, R4, 0x8880, RZ ;  /* 0x0000888004097816 */ /* 0x000fe400000000ff */
[----:B------:R-:W-:Y:S01]  /*0190*/  SHF.R.U32.HI R4, RZ, 0x1f, R3 ;  /* 0x0000001fff047819 */ /* 0x000fe20000011603 */
[----:B------:R-:W-:Y:S01]  /*01a0*/  IMAD.IADD R5, R2, 0x1, -R5 ;  /* 0x0000000102057824 */ /* 0x000fe200078e0a05 */
[----:B------:R-:W-:Y:S02]  /*01b0*/  SHF.R.S32.HI R8, RZ, 0x1, R8 ;  /* 0x00000001ff087819 */ /* 0x000fe40000011408 */
[----:B------:R-:W-:Y:S02]  /*01c0*/  LEA.HI.SX32 R7, R3, R4, 0xe ;  /* 0x0000000403077211 */ /* 0x000fe400078f72ff */
[----:B------:R-:W-:Y:S02]  /*01d0*/  SHF.R.S32.HI R3, RZ, 0x1, R9 ;  /* 0x00000001ff037819 */ /* 0x000fe40000011409 */
[----:B------:R-:W-:-:S02]  /*01e0*/  PRMT R9, R8, 0x9910, RZ ;  /* 0x0000991008097816 */ /* 0x000fc400000000ff */
[----:B------:R-:W-:Y:S02]  /*01f0*/  LOP3.LUT R2, R6, 0x1, RZ, 0xfc, !PT ;  /* 0x0000000106027812 */ /* 0x000fe400078efcff */
[----:B------:R-:W-:Y:S01]  /*0200*/  PRMT R11, R3, 0x9910, RZ ;  /* 0x00009910030b7816 */ /* 0x000fe200000000ff */
[----:B------:R-:W-:Y:S01]  /*0210*/  IMAD.MOV.U32 R3, RZ, RZ, 0x2 ;  /* 0x00000002ff037424 */ /* 0x000fe200078e00ff */
[----:B------:R-:W-:Y:S02]  /*0220*/  ISETP.GE.AND P0, PT, R5, 0x1, PT ;  /* 0x000000010500780c */ /* 0x000fe40003f06270 */
[----:B------:R-:W-:Y:S01]  /*0230*/  LEA R18, R9, R2, 0x1 ;  /* 0x0000000209127211 */ /* 0x000fe200078e08ff */
[--C-:B------:R-:W-:Y:S01]  /*0240*/  IMAD R20, R11, 0x2, R2.reuse ;  /* 0x000000020b147824 */ /* 0x100fe200078e0202 */
[----:B------:R-:W-:Y:S02]  /*0250*/  ISETP.GT.AND P1, PT, R5, RZ, PT ;  /* 0x000000ff0500720c */ /* 0x000fe40003f24270 */
[----:B------:R-:W-:Y:S01]  /*0260*/  PRMT R2, RZ, 0x7610, R2 ;  /* 0x00007610ff027816 */ /* 0x000fe20000000002 */
[----:B------:R-:W-:Y:S01]  /*0270*/  IMAD.WIDE R8, R18, R3, c[0x0][0x160] ;  /* 0x0000580012087625 */ /* 0x000fe200078e0203 */
[----:B------:R-:W-:-:S03]  /*0280*/  PRMT R4, RZ, 0x7610, R4 ;  /* 0x00007610ff047816 */ /* 0x000fc60000000004 */
[-C--:B------:R-:W-:Y:S01]  /*0290*/  IMAD.WIDE R14, R20, R3.reuse, c[0x0][0x160] ;  /* 0x00005800140e7625 */ /* 0x080fe200078e0203 */
[----:B------:R-:W-:Y:S01]  /*02a0*/  MOV R27, 0x4 ;  /* 0x00000004001b7802 */ /* 0x000fe20000000f00 */
[----:B------:R0:W2:Y:S02]  /*02b0*/  LDG.E.EL.U16 R5, [R8.64] ;  /* 0x0000000408057981 */ /* 0x0000a4000c2e1500 */
[-C--:B------:R-:W-:Y:S01]  /*02c0*/  IMAD.WIDE R18, R18, R3.reuse, c[0x0][0x178] ;  /* 0x00005e0012127625 */ /* 0x080fe200078e0203 */
[----:B------:R-:W-:Y:S01]  /*02d0*/  PRMT R10, RZ, 0x7610, R10 ;  /* 0x00007610ff0a7816 */ /* 0x000fe2000000000a */
[----:B------:R1:W3:Y:S02]  /*02e0*/  @!P0 LDG.E.EL.U16 R2, [R14.64] ;  /* 0x000000040e028981 */ /* 0x0002e4000c2e1500 */
[----:B------:R-:W-:-:S04]  /*02f0*/  IMAD.WIDE R20, R20, R3, c[0x0][0x178] ;  /* 0x00005e0014147625 */ /* 0x000fc800078e0203 */
[----:B------:R-:W-:Y:S01]  /*0300*/  IMAD R6, R11, 0x2, R6 ;  /* 0x000000020b067824 */ /* 0x000fe200078e0206 */
[----:B------:R-:W4:Y:S01]  /*0310*/  @!P0 LDG.E.EL.U16 R4, [R20.64] ;  /* 0x0000000414048981 */ /* 0x000f22000c2e1500 */
[----:B------:R-:W-:Y:S01]  /*0320*/  IMAD R24, R7, -0x80800, R0 ;  /* 0xfff7f80007187824 */ /* 0x000fe200078e0200 */
[----:B------:R-:W-:Y:S01]  /*0330*/  PRMT R25, RZ, 0x7610, R25 ;  /* 0x00007610ff197816 */ /* 0x000fe20000000019 */
[-C--:B------:R-:W-:Y:S01]  /*0340*/  IMAD.WIDE R12, R0, R3.reuse, c[0x0][0x160] ;  /* 0x00005800000c7625 */ /* 0x080fe200078e0203 */
[----:B------:R-:W5:Y:S03]  /*0350*/  LDG.E.EL.U16 R11, [R18.64] ;  /* 0x00000004120b7981 */ /* 0x000f66000c2e1500 */
[-C--:B------:R-:W-:Y:S02]  /*0360*/  IMAD.WIDE R22, R6, R3.reuse, c[0x0][0x178] ;  /* 0x00005e0006167625 */ /* 0x080fe400078e0203 */
[----:B------:R0:W5:Y:S02]  /*0370*/  LDG.E R12, [R12.64] ;  /* 0x000000040c0c7981 */ /* 0x000164000c1e1900 */
[----:B-1----:R-:W-:-:S02]  /*0380*/  IMAD.WIDE R14, R0, R3, c[0x0][0x178] ;  /* 0x00005e00000e7625 */ /* 0x002fc400078e0203 */
[----:B------:R-:W5:Y:S02]  /*0390*/  @P1 LDG.E.EL.U16 R10, [R22.64] ;  /* 0x00000004160a1981 */ /* 0x000f64000c2e1500 */
[----:B------:R-:W-:Y:S02]  /*03a0*/  IMAD.WIDE R16, R6, R3, c[0x0][0x160] ;  /* 0x0000580006107625 */ /* 0x000fe400078e0203 */
[----:B------:R-:W5:Y:S02]  /*03b0*/  LDG.E R14, [R14.64] ;  /* 0x000000040e0e7981 */ /* 0x000f64000c1e1900 */
[CC--:B------:R-:W-:Y:S02]  /*03c0*/  IMAD.WIDE R6, R24.reuse, R27.reuse, c[0x0][0x170] ;  /* 0x00005c0018067625 */ /* 0x0c0fe400078e021b */
[----:B------:R-:W5:Y:S02]  /*03d0*/  @P1 LDG.E.EL.U16 R25, [R16.64] ;  /* 0x0000000410191981 */ /* 0x000f64000c2e1500 */
[----:B0-----:R-:W-:-:S02]  /*03e0*/  IMAD.WIDE R8, R24, R27, c[0x0][0x168] ;  /* 0x00005a0018087625 */ /* 0x001fc400078e021b */
[----:B------:R-:W5:Y:S04]  /*03f0*/  LDG.E.EL.64 R6, [R6.64] ;  /* 0x0000000406067981 */ /* 0x000f68000c2e1b00 */
[----:B------:R-:W5:Y:S01]  /*0400*/  LDG.E.EL.64 R8, [R8.64] ;  /* 0x0000000408087981 */ /* 0x000f62000c2e1b00 */
[----:B--2---:R-:W-:Y:S02]  /*0410*/  IMAD.U32 R5, R5, 0x10000, RZ ;  /* 0x0001000005057824 */ /* 0x004fe400078e00ff */
[----:B---3--:R-:W-:Y:S02]  /*0420*/  IMAD.U32 R2, R2, 0x10000, RZ ;  /* 0x0001000002027824 */ /* 0x008fe400078e00ff */
[----:B------:R-:W-:Y:S01]  /*0430*/  FADD R13, RZ, -R5 ;  /* 0x80000005ff0d7221 */ /* 0x000fe20000000000 */
[----:B----4-:R-:W-:-:S02]  /*0440*/  SHF.L.U32 R4, R4, 0x10, RZ ;  /* 0x0000001004047819 */ /* 0x010fc400000006ff */
[----:B-----5:R-:W-:-:S03]  /*0450*/  SHF.L.U32 R11, R11, 0x10, RZ ;  /* 0x000000100b0b7819 */ /* 0x020fc600000006ff */
[----:B------:R-:W-:Y:S01]  /*0460*/  FADD R4, RZ, -R4 ;  /* 0x80000004ff047221 */ /* 0x000fe20000000000 */
[----:B------:R-:W-:Y:S01]  /*0470*/  FADD R2, RZ, -R2 ;  /* 0x80000002ff027221 */ /* 0x000fe20000000000 */
[----:B------:R-:W-:Y:S01]  /*0480*/  FADD R11, RZ, -R11 ;  /* 0x8000000bff0b7221 */ /* 0x000fe20000000000 */
[----:B------:R-:W-:Y:S02]  /*0490*/  PRMT R5, R12, 0x7632, R5 ;  /* 0x000076320c057816 */ /* 0x000fe40000000005 */
[----:B------:R-:W-:Y:S02]  /*04a0*/  @P0 SHF.L.U32 R4, R10, 0x10, RZ ;  /* 0x000000100a040819 */ /* 0x000fe400000006ff */
[----:B------:R-:W-:Y:S01]  /*04b0*/  PRMT R10, R14, 0x7632, R10 ;  /* 0x000076320e0a7816 */ /* 0x000fe2000000000a */
[----:B------:R-:W-:-:S03]  /*04c0*/  @P0 IMAD.U32 R2, R25, 0x10000, RZ ;  /* 0x0001000019020824 */ /* 0x000fc600078e00ff */
[----:B------:R-:W-:Y:S01]  /*04d0*/  SHF.L.U32 R10, R10, 0x10, RZ ;  /* 0x000000100a0a7819 */ /* 0x000fe200000006ff */
[C---:B------:R-:W-:Y:S01]  /*04e0*/  FMUL R13, R6.reuse, R13 ;  /* 0x0000000d060d7220 */ /* 0x040fe20000400000 */
[----:B------:R-:W-:Y:S01]  /*04f0*/  FMUL R16, R6, R11 ;  /* 0x0000000b06107220 */ /* 0x000fe20000400000 */
[----:B------:R-:W-:Y:S01]  /*0500*/  SHF.L.U32 R6, R5, 0x10, RZ ;  /* 0x0000001005067819 */ /* 0x000fe200000006ff */
[----:B------:R-:W-:Y:S01]  /*0510*/  IMAD.U32 R11, R12, 0x10000, RZ ;  /* 0x000100000c0b7824 */ /* 0x000fe200078e00ff */
[C---:B------:R-:W-:Y:S01]  /*0520*/  FMUL R2, R7.reuse, R2 ;  /* 0x0000000207027220 */ /* 0x040fe20000400000 */
[----:B------:R-:W-:Y:S01]  /*0530*/  IMAD.U32 R5, R14, 0x10000, RZ ;  /* 0x000100000e057824 */ /* 0x000fe200078e00ff */
[----:B------:R-:W-:Y:S01]  /*0540*/  FMUL R7, R7, R4 ;  /* 0x0000000407077220 */ /* 0x000fe20000400000 */
[C---:B------:R-:W-:Y:S01]  /*0550*/  FFMA R11, R8.reuse, R11, R13 ;  /* 0x0000000b080b7223 */ /* 0x040fe2000000000d */
[C---:B------:R-:W-:Y:S01]  /*0560*/  FFMA R2, R9.reuse, R6, R2 ;  /* 0x0000000609027223 */ /* 0x040fe20000000002 */
[----:B------:R-:W-:Y:S01]  /*0570*/  FFMA R16, R8, R5, R16 ;  /* 0x0000000508107223 */ /* 0x000fe20000000010 */
[----:B------:R-:W-:Y:S01]  /*0580*/  FFMA R7, R9, R10, R7 ;  /* 0x0000000a09077223 */ /* 0x000fe20000000007 */
[----:B------:R-:W-:-:S02]  /*0590*/  IMAD.WIDE R4, R0, R3, c[0x0][0x180] ;  /* 0x0000600000047625 */ /* 0x000fc400078e0203 */
[----:B------:R-:W-:Y:S02]  /*05a0*/  F2FP.BF16.PACK_AB R11, R2, R11 ;  /* 0x0000000b020b723e */ /* 0x000fe400000010ff */
[----:B------:R-:W-:Y:S01]  /*05b0*/  F2FP.BF16.PACK_AB R7, R7, R16 ;  /* 0x000000100707723e */ /* 0x000fe200000010ff */
[----:B------:R-:W-:Y:S02]  /*05c0*/  IMAD.WIDE R2, R0, R3, c[0x0][0x188] ;  /* 0x0000620000027625 */ /* 0x000fe400078e0203 */
[----:B------:R-:W-:Y:S04]  /*05d0*/  STG.E [R4.64], R11 ;  /* 0x0000000b04007986 */ /* 0x000fe8000c101904 */
[----:B------:R-:W-:Y:S01]  /*05e0*/  STG.E [R2.64], R7 ;  /* 0x0000000702007986 */ /* 0x000fe2000c101904 */
[----:B------:R-:W-:Y:S05]  /*05f0*/  EXIT ;  /* 0x000000000000794d */ /* 0x000fea0003800000 */
.L_x_0:
[----:B------:R-:W-:-:S00]  /*0600*/  BRA `(.L_x_0) ;  /* 0xfffffff000007947 */ /* 0x000fc0000383ffff */
[----:B------:R-:W-:-:S00]  /*0610*/  NOP ;  /* 0x0000000000007918 */ /* 0x000fc00000000000 */
        /* <DEDUP_REMOVED lines=14> */
.L_x_1:
